//
// Generated by NVIDIA NVVM Compiler
//
// Compiler Build ID: CL-36424714
// Cuda compilation tools, release 13.0, V13.0.88
// Based on NVVM 20.0.0
//

.version 9.0
.target sm_100
.address_size 64

	// .globl	_Z15transformKernelPfyi
.extern .func  (.param .b32 func_retval0) vprintf
(
	.param .b64 vprintf_param_0,
	.param .b64 vprintf_param_1
)
;
.global .align 1 .b8 $str[15] = {40, 37, 46, 50, 102, 44, 32, 37, 46, 50, 102, 32, 41, 9};
.global .align 1 .b8 $str$1[2] = {10};

.visible .entry _Z15transformKernelPfyi(
	.param .u64 .ptr .align 1 _Z15transformKernelPfyi_param_0,
	.param .u64 _Z15transformKernelPfyi_param_1,
	.param .u32 _Z15transformKernelPfyi_param_2
)
{
	.local .align 16 .b8 	__local_depot0[16];
	.reg .b64 	%SP;
	.reg .b64 	%SPL;
	.reg .pred 	%p<11>;
	.reg .b32 	%r<39>;
	.reg .b32 	%f<13>;
	.reg .b64 	%rd<25>;
	.reg .b64 	%fd<7>;

	mov.u64 	%SPL, __local_depot0;
	cvta.local.u64 	%SP, %SPL;
	ld.param.u64 	%rd3, [_Z15transformKernelPfyi_param_0];
	ld.param.u64 	%rd4, [_Z15transformKernelPfyi_param_1];
	cvta.to.global.u64 	%rd5, %rd3;
	add.u64 	%rd6, %SP, 0;
	add.u64 	%rd1, %SPL, 0;
	mov.u32 	%r1, %tid.x;
	cvt.rn.f32.u32 	%f1, %r1;
	mov.u32 	%r2, %ntid.x;
	cvt.rn.f32.u32 	%f2, %r2;
	div.rn.f32 	%f3, %f1, %f2;
	tex.1d.v4.f32.f32 	{%f4, %f5, %f6, %f7}, [%rd4, {%f3}];
	mul.wide.u32 	%rd7, %r1, 4;
	add.s64 	%rd2, %rd5, %rd7;
	st.global.f32 	[%rd2], %f4;
	cvt.f64.f32 	%fd1, %f3;
	and.b32  	%r3, %r2, 3;
	setp.lt.u32 	%p1, %r2, 4;
	mov.b32 	%r36, 0;
	@%p1 bra 	$L__BB0_11;
	and.b32  	%r36, %r2, 2044;
	neg.s32 	%r34, %r1;
	mov.b32 	%r35, 0;
	mov.u64 	%rd8, $str;
$L__BB0_2:
	setp.ne.s32 	%p2, %r34, 0;
	@%p2 bra 	$L__BB0_4;
	ld.global.f32 	%f8, [%rd2];
	cvt.f64.f32 	%fd2, %f8;
	st.local.v2.f64 	[%rd1], {%fd1, %fd2};
	cvta.global.u64 	%rd9, %rd8;
	{ // callseq 0, 0
	.param .b64 param0;
	st.param.b64 	[param0], %rd9;
	.param .b64 param1;
	st.param.b64 	[param1], %rd6;
	.param .b32 retval0;
	call.uni (retval0), 
	vprintf, 
	(
	param0, 
	param1
	);
	ld.param.b32 	%r19, [retval0];
	} // callseq 0
$L__BB0_4:
	bar.sync 	0;
	add.s32 	%r21, %r35, 1;
	setp.ne.s32 	%p3, %r1, %r21;
	@%p3 bra 	$L__BB0_6;
	ld.global.f32 	%f9, [%rd2];
	cvt.f64.f32 	%fd3, %f9;
	st.local.v2.f64 	[%rd1], {%fd1, %fd3};
	cvta.global.u64 	%rd12, %rd8;
	{ // callseq 1, 0
	.param .b64 param0;
	st.param.b64 	[param0], %rd12;
	.param .b64 param1;
	st.param.b64 	[param1], %rd6;
	.param .b32 retval0;
	call.uni (retval0), 
	vprintf, 
	(
	param0, 
	param1
	);
	ld.param.b32 	%r22, [retval0];
	} // callseq 1
$L__BB0_6:
	bar.sync 	0;
	add.s32 	%r24, %r35, 2;
	setp.ne.s32 	%p4, %r1, %r24;
	@%p4 bra 	$L__BB0_8;
	ld.global.f32 	%f10, [%rd2];
	cvt.f64.f32 	%fd4, %f10;
	st.local.v2.f64 	[%rd1], {%fd1, %fd4};
	cvta.global.u64 	%rd15, %rd8;
	{ // callseq 2, 0
	.param .b64 param0;
	st.param.b64 	[param0], %rd15;
	.param .b64 param1;
	st.param.b64 	[param1], %rd6;
	.param .b32 retval0;
	call.uni (retval0), 
	vprintf, 
	(
	param0, 
	param1
	);
	ld.param.b32 	%r25, [retval0];
	} // callseq 2
$L__BB0_8:
	bar.sync 	0;
	add.s32 	%r27, %r35, 3;
	setp.ne.s32 	%p5, %r1, %r27;
	@%p5 bra 	$L__BB0_10;
	ld.global.f32 	%f11, [%rd2];
	cvt.f64.f32 	%fd5, %f11;
	st.local.v2.f64 	[%rd1], {%fd1, %fd5};
	cvta.global.u64 	%rd18, %rd8;
	{ // callseq 3, 0
	.param .b64 param0;
	st.param.b64 	[param0], %rd18;
	.param .b64 param1;
	st.param.b64 	[param1], %rd6;
	.param .b32 retval0;
	call.uni (retval0), 
	vprintf, 
	(
	param0, 
	param1
	);
	ld.param.b32 	%r28, [retval0];
	} // callseq 3
$L__BB0_10:
	bar.sync 	0;
	add.s32 	%r35, %r35, 4;
	add.s32 	%r34, %r34, 4;
	setp.ne.s32 	%p6, %r35, %r36;
	@%p6 bra 	$L__BB0_2;
$L__BB0_11:
	setp.eq.s32 	%p7, %r3, 0;
	@%p7 bra 	$L__BB0_16;
	sub.s32 	%r38, %r36, %r1;
	neg.s32 	%r37, %r3;
	mov.u64 	%rd20, $str;
$L__BB0_13:
	.pragma "nounroll";
	setp.ne.s32 	%p8, %r38, 0;
	@%p8 bra 	$L__BB0_15;
	ld.global.f32 	%f12, [%rd2];
	cvt.f64.f32 	%fd6, %f12;
	st.local.v2.f64 	[%rd1], {%fd1, %fd6};
	cvta.global.u64 	%rd21, %rd20;
	{ // callseq 4, 0
	.param .b64 param0;
	st.param.b64 	[param0], %rd21;
	.param .b64 param1;
	st.param.b64 	[param1], %rd6;
	.param .b32 retval0;
	call.uni (retval0), 
	vprintf, 
	(
	param0, 
	param1
	);
	ld.param.b32 	%r30, [retval0];
	} // callseq 4
$L__BB0_15:
	bar.sync 	0;
	add.s32 	%r38, %r38, 1;
	add.s32 	%r37, %r37, 1;
	setp.ne.s32 	%p9, %r37, 0;
	@%p9 bra 	$L__BB0_13;
$L__BB0_16:
	bar.sync 	0;
	setp.ne.s32 	%p10, %r1, 1;
	@%p10 bra 	$L__BB0_18;
	mov.u64 	%rd23, $str$1;
	cvta.global.u64 	%rd24, %rd23;
	{ // callseq 5, 0
	.param .b64 param0;
	st.param.b64 	[param0], %rd24;
	.param .b64 param1;
	st.param.b64 	[param1], 0;
	.param .b32 retval0;
	call.uni (retval0), 
	vprintf, 
	(
	param0, 
	param1
	);
	ld.param.b32 	%r32, [retval0];
	} // callseq 5
$L__BB0_18:
	ret;

}


// ===== COMPILED SASS (sm_100) =====

	.target	sm_100

	.elftype	@"ET_EXEC"


//--------------------- .note.nv.tkinfo           --------------------------
	.section	.note.nv.tkinfo,"",@"SHT_NOTE"
	.sectionflags	@"SHF_NOTE_NV_TKINFO"
	.tkinfo
        /*0018*/ 	.word	0x00000002
        /*0030*/ 	.string	""
        /*0030*/ 	.string	"ptxas"
        /*0030*/ 	.string	"Cuda compilation tools, release 13.0, V13.0.88"
        /*0030*/ 	.string	"Build cuda_13.0.r13.0/compiler.36424714_0"
        /*0030*/ 	.string	"-arch sm_100 -m 64 "



//--------------------- .note.nv.cuinfo           --------------------------
	.section	.note.nv.cuinfo,"",@"SHT_NOTE"
	.sectionflags	@"SHF_NOTE_NV_CUINFO"
        /*0018*/ 	.short	0x0002
        /*001a*/ 	.short	0x0064
        /*001c*/ 	.short	0x0082
	.zero		2


//--------------------- .nv.info                  --------------------------
	.section	.nv.info,"",@"SHT_CUDA_INFO"
	.align	4


	//----- nvinfo : EIATTR_REGCOUNT
	.align		4
        /*0000*/ 	.byte	0x04, 0x2f
        /*0002*/ 	.short	(.L_3 - .L_2)
	.align		4
.L_2:
        /*0004*/ 	.word	index@(_Z15transformKernelPfyi)
        /*0008*/ 	.word	0x0000001d


	//----- nvinfo : EIATTR_FRAME_SIZE
	.align		4
.L_3:
        /*000c*/ 	.byte	0x04, 0x11
        /*000e*/ 	.short	(.L_5 - .L_4)
	.align		4
.L_4:
        /*0010*/ 	.word	index@($__internal_0_$__cuda_sm3x_div_rn_noftz_f32_slowpath)
        /*0014*/ 	.word	0x00000010


	//----- nvinfo : EIATTR_FRAME_SIZE
	.align		4
.L_5:
        /*0018*/ 	.byte	0x04, 0x11
        /*001a*/ 	.short	(.L_7 - .L_6)
	.align		4
.L_6:
        /*001c*/ 	.word	index@(_Z15transformKernelPfyi)
        /*0020*/ 	.word	0x00000010


	//----- nvinfo : EIATTR_MIN_STACK_SIZE
	.align		4
.L_7:
        /*0024*/ 	.byte	0x04, 0x12
        /*0026*/ 	.short	(.L_9 - .L_8)
	.align		4
.L_8:
        /*0028*/ 	.word	index@(_Z15transformKernelPfyi)
        /*002c*/ 	.word	0x00000010
.L_9:


//--------------------- .nv.compat                --------------------------
	.section	.nv.compat,"",@"SHT_CUDA_COMPAT_INFO"
	.align	4
        /*0000*/ 	.byte	0x02, 0x09, 0x00, 0x00, 0x02, 0x02, 0x02, 0x00, 0x02, 0x05, 0x05, 0x00, 0x03, 0x07, 0x01, 0x01
        /*0010*/ 	.byte	0x02, 0x03, 0x00, 0x00, 0x02, 0x06, 0x01, 0x00, 0x04, 0x0b, 0x08, 0x00, 0x01, 0x00, 0x00, 0x00
        /*0020*/ 	.byte	0x00, 0x00, 0x00, 0x00


//--------------------- .nv.info._Z15transformKernelPfyi --------------------------
	.section	.nv.info._Z15transformKernelPfyi,"",@"SHT_CUDA_INFO"
	.sectionflags	@""
	.align	4


	//----- nvinfo : EIATTR_CUDA_API_VERSION
	.align		4
        /*0000*/ 	.byte	0x04, 0x37
        /*0002*/ 	.short	(.L_11 - .L_10)
.L_10:
        /*0004*/ 	.word	0x00000082


	//----- nvinfo : EIATTR_KPARAM_INFO
	.align		4
.L_11:
        /*0008*/ 	.byte	0x04, 0x17
        /*000a*/ 	.short	(.L_13 - .L_12)
.L_12:
        /*000c*/ 	.word	0x00000000
        /*0010*/ 	.short	0x0002
        /*0012*/ 	.short	0x0010
        /*0014*/ 	.byte	0x00, 0xf0, 0x11, 0x00


	//----- nvinfo : EIATTR_KPARAM_INFO
	.align		4
.L_13:
        /*0018*/ 	.byte	0x04, 0x17
        /*001a*/ 	.short	(.L_15 - .L_14)
.L_14:
        /*001c*/ 	.word	0x00000000
        /*0020*/ 	.short	0x0001
        /*0022*/ 	.short	0x0008
        /*0024*/ 	.byte	0x00, 0xf0, 0x21, 0x00


	//----- nvinfo : EIATTR_KPARAM_INFO
	.align		4
.L_15:
        /*0028*/ 	.byte	0x04, 0x17
        /*002a*/ 	.short	(.L_17 - .L_16)
.L_16:
        /*002c*/ 	.word	0x00000000
        /*0030*/ 	.short	0x0000
        /*0032*/ 	.short	0x0000
        /*0034*/ 	.byte	0x00, 0xf5, 0x21, 0x00


	//----- nvinfo : EIATTR_SPARSE_MMA_MASK
	.align		4
.L_17:
        /*0038*/ 	.byte	0x03, 0x50
        /*003a*/ 	.short	0x0000


	//----- nvinfo : EIATTR_MAXREG_COUNT
	.align		4
        /*003c*/ 	.byte	0x03, 0x1b
        /*003e*/ 	.short	0x00ff


	//----- nvinfo : EIATTR_NUM_BARRIERS
	.align		4
        /*0040*/ 	.byte	0x02, 0x4c
        /*0042*/ 	.byte	0x01
	.zero		1


	//----- nvinfo : EIATTR_EXTERNS
	.align		4
        /*0044*/ 	.byte	0x04, 0x0f
        /*0046*/ 	.short	(.L_19 - .L_18)


	//   ....[0]....
	.align		4
.L_18:
        /*0048*/ 	.word	index@(vprintf)


	//----- nvinfo : EIATTR_MERCURY_ISA_VERSION
	.align		4
.L_19:
        /*004c*/ 	.byte	0x03, 0x5f
        /*004e*/ 	.short	0x0101


	//----- nvinfo : EIATTR_VRC_CTA_INIT_COUNT
	.align		4
        /*0050*/ 	.byte	0x02, 0x4a
	.zero		1
	.zero		1


	//----- nvinfo : EIATTR_SYSCALL_OFFSETS
	.align		4
        /*0054*/ 	.byte	0x04, 0x46
        /*0056*/ 	.short	(.L_21 - .L_20)


	//   ....[0]....
.L_20:
        /*0058*/ 	.word	0x00000350


	//   ....[1]....
        /*005c*/ 	.word	0x00000460


	//   ....[2]....
        /*0060*/ 	.word	0x00000570


	//   ....[3]....
        /*0064*/ 	.word	0x00000680


	//   ....[4]....
        /*0068*/ 	.word	0x00000850


	//   ....[5]....
        /*006c*/ 	.word	0x00000950


	//----- nvinfo : EIATTR_EXIT_INSTR_OFFSETS
	.align		4
.L_21:
        /*0070*/ 	.byte	0x04, 0x1c
        /*0072*/ 	.short	(.L_23 - .L_22)


	//   ....[0]....
.L_22:
        /*0074*/ 	.word	0x000008d0


	//   ....[1]....
        /*0078*/ 	.word	0x00000960


	//----- nvinfo : EIATTR_CRS_STACK_SIZE
	.align		4
.L_23:
        /*007c*/ 	.byte	0x04, 0x1e
        /*007e*/ 	.short	(.L_25 - .L_24)
.L_24:
        /*0080*/ 	.word	0x00000000


	//----- nvinfo : EIATTR_CBANK_PARAM_SIZE
	.align		4
.L_25:
        /*0084*/ 	.byte	0x03, 0x19
        /*0086*/ 	.short	0x0014


	//----- nvinfo : EIATTR_PARAM_CBANK
	.align		4
        /*0088*/ 	.byte	0x04, 0x0a
        /*008a*/ 	.short	(.L_27 - .L_26)
	.align		4
.L_26:
        /*008c*/ 	.word	index@(.nv.constant0._Z15transformKernelPfyi)
        /*0090*/ 	.short	0x0380
        /*0092*/ 	.short	0x0014


	//----- nvinfo : EIATTR_SW_WAR
	.align		4
.L_27:
        /*0094*/ 	.byte	0x04, 0x36
        /*0096*/ 	.short	(.L_29 - .L_28)
.L_28:
        /*0098*/ 	.word	0x00000008
.L_29:


//--------------------- .nv.callgraph             --------------------------
	.section	.nv.callgraph,"",@"SHT_CUDA_CALLGRAPH"
	.align	4
	.sectionentsize	8
	.align		4
        /*0000*/ 	.word	0x00000000
	.align		4
        /*0004*/ 	.word	0xffffffff
	.align		4
        /*0008*/ 	.word	index@(_Z15transformKernelPfyi)
	.align		4
        /*000c*/ 	.word	index@(vprintf)
	.align		4
        /*0010*/ 	.word	0x00000000
	.align		4
        /*0014*/ 	.word	0xfffffffe
	.align		4
        /*0018*/ 	.word	0x00000000
	.align		4
        /*001c*/ 	.word	0xfffffffd
	.align		4
        /*0020*/ 	.word	0x00000000
	.align		4
        /*0024*/ 	.word	0xfffffffc


//--------------------- .nv.constant4             --------------------------
	.section	.nv.constant4,"a",@progbits
	.align	8
	.align		8
.nv.constant4:
        /*0000*/ 	.dword	vprintf
	.align		8
        /*0008*/ 	.dword	$str
	.align		8
        /*0010*/ 	.dword	$str$1


//--------------------- .text._Z15transformKernelPfyi --------------------------
	.section	.text._Z15transformKernelPfyi,"ax",@progbits
	.align	128
        .global         _Z15transformKernelPfyi
        .type           _Z15transformKernelPfyi,@function
        .size           _Z15transformKernelPfyi,(.L_x_24 - _Z15transformKernelPfyi)
        .other          _Z15transformKernelPfyi,@"STO_CUDA_ENTRY STV_DEFAULT"
_Z15transformKernelPfyi:
.text._Z15transformKernelPfyi:
[----:B------:R-:W0:Y:S01]  /*0000*/  LDC R1, c[0x0][0x37c] ;  /* 0x0000df00ff017b82 */ /* 0x000e220000000800 */
[----:B------:R-:W1:Y:S01]  /*0010*/  LDCU UR5, c[0x0][0x2fc] ;  /* 0x00005f80ff0577ac */ /* 0x000e620008000800 */
[----:B------:R-:W2:Y:S01]  /*0020*/  S2R R25, SR_TID.X ;  /* 0x0000000000197919 */ /* 0x000ea20000002100 */
[----:B0-----:R-:W-:Y:S01]  /*0030*/  VIADD R1, R1, 0xfffffff0 ;  /* 0xfffffff001017836 */ /* 0x001fe20000000000 */
[----:B------:R-:W-:Y:S01]  /*0040*/  BSSY.RECONVERGENT B0, `(.L_x_0) ;  /* 0x0000013000007945 */ /* 0x000fe20003800200 */
[----:B------:R-:W0:Y:S01]  /*0050*/  LDCU UR6, c[0x0][0x360] ;  /* 0x00006c00ff0677ac */ /* 0x000e220008000800 */
[----:B------:R-:W3:Y:S01]  /*0060*/  LDCU UR4, c[0x0][0x2f8] ;  /* 0x00005f00ff0477ac */ /* 0x000ee20008000800 */
[----:B------:R-:W1:Y:S01]  /*0070*/  LDCU.64 UR36, c[0x0][0x358] ;  /* 0x00006b00ff2477ac */ /* 0x000e620008000a00 */
[----:B0-----:R-:W-:-:S04]  /*0080*/  I2FP.F32.U32 R3, UR6 ;  /* 0x0000000600037c45 */ /* 0x001fc80008201000 */
[----:B------:R-:W0:Y:S01]  /*0090*/  MUFU.RCP R2, R3 ;  /* 0x0000000300027308 */ /* 0x000e220000001000 */
[----:B--2---:R-:W-:-:S07]  /*00a0*/  I2FP.F32.U32 R0, R25 ;  /* 0x0000001900007245 */ /* 0x004fce0000201000 */
[----:B------:R-:W2:Y:S01]  /*00b0*/  FCHK P0, R0, R3 ;  /* 0x0000000300007302 */ /* 0x000ea20000000000 */
[----:B0-----:R-:W-:-:S04]  /*00c0*/  FFMA R5, -R3, R2, 1 ;  /* 0x3f80000003057423 */ /* 0x001fc80000000102 */
[----:B------:R-:W-:Y:S01]  /*00d0*/  FFMA R5, R2, R5, R2 ;  /* 0x0000000502057223 */ /* 0x000fe20000000002 */
[----:B---3--:R-:W-:-:S03]  /*00e0*/  IADD3 R2, P1, PT, R1, UR4, RZ ;  /* 0x0000000401027c10 */ /* 0x008fc6000ff3e0ff */
[----:B------:R-:W-:Y:S02]  /*00f0*/  FFMA R4, R0, R5, RZ ;  /* 0x0000000500047223 */ /* 0x000fe400000000ff */
[----:B-1----:R-:W-:Y:S02]  /*0100*/  IMAD.X R24, RZ, RZ, UR5, P1 ;  /* 0x00000005ff187e24 */ /* 0x002fe400088e06ff */
[----:B------:R-:W-:-:S04]  /*0110*/  FFMA R6, -R3, R4, R0 ;  /* 0x0000000403067223 */ /* 0x000fc80000000100 */
[----:B------:R-:W-:Y:S01]  /*0120*/  FFMA R4, R5, R6, R4 ;  /* 0x0000000605047223 */ /* 0x000fe20000000004 */
[----:B--2---:R-:W-:Y:S06]  /*0130*/  @!P0 BRA `(.L_x_1) ;  /* 0x00000000000c8947 */ /* 0x004fec0003800000 */
[----:B------:R-:W-:-:S07]  /*0140*/  MOV R4, 0x160 ;  /* 0x0000016000047802 */ /* 0x000fce0000000f00 */
[----:B------:R-:W-:Y:S05]  /*0150*/  CALL.REL.NOINC `($__internal_0_$__cuda_sm3x_div_rn_noftz_f32_slowpath) ;  /* 0x0000000800047944 */ /* 0x000fea0003c00000 */
[----:B------:R-:W-:-:S07]  /*0160*/  IMAD.MOV.U32 R4, RZ, RZ, R0 ;  /* 0x000000ffff047224 */ /* 0x000fce00078e0000 */
.L_x_1:
[----:B------:R-:W-:Y:S05]  /*0170*/  BSYNC.RECONVERGENT B0 ;  /* 0x0000000000007941 */ /* 0x000fea0003800200 */
.L_x_0:
[----:B------:R-:W0:Y:S01]  /*0180*/  LDCU UR4, c[0x0][0x388] ;  /* 0x00007100ff0477ac */ /* 0x000e220008000800 */
[----:B------:R-:W-:Y:S02]  /*0190*/  IMAD.MOV.U32 R5, RZ, RZ, RZ ;  /* 0x000000ffff057224 */ /* 0x000fe400078e00ff */
[----:B------:R-:W-:Y:S01]  /*01a0*/  IMAD.MOV.U32 R0, RZ, RZ, -0x3e000000 ;  /* 0xc2000000ff007424 */ /* 0x000fe200078e00ff */
[----:B------:R-:W-:-:S03]  /*01b0*/  UMOV UR5, URZ ;  /* 0x000000ff00057c82 */ /* 0x000fc60008000000 */
[----:B0-----:R-:W5:Y:S01]  /*01c0*/  TEX.LL RZ, R5, R4, R0, UR4, 2D, 0x1 ;  /* 0x28ff040004057f60 */ /* 0x001f6200089e01ff */
[----:B------:R-:W0:Y:S01]  /*01d0*/  LDC.64 R22, c[0x0][0x380] ;  /* 0x0000e000ff167b82 */ /* 0x000e220000000a00 */
[----:B------:R1:W2:Y:S01]  /*01e0*/  F2F.F64.F32 R16, R4 ;  /* 0x0000000400107310 */ /* 0x0002a20000201800 */
[----:B------:R-:W-:Y:S02]  /*01f0*/  UISETP.GE.U32.AND UP0, UPT, UR6, 0x4, UPT ;  /* 0x000000040600788c */ /* 0x000fe4000bf06070 */
[----:B------:R-:W-:Y:S01]  /*0200*/  ULOP3.LUT UR40, UR6, 0x3, URZ, 0xc0, !UPT ;  /* 0x0000000306287892 */ /* 0x000fe2000f8ec0ff */
[----:B------:R-:W-:Y:S01]  /*0210*/  UMOV UR38, URZ ;  /* 0x000000ff00267c82 */ /* 0x000fe20008000000 */
[----:B0-----:R-:W-:-:S05]  /*0220*/  IMAD.WIDE.U32 R22, R25, 0x4, R22 ;  /* 0x0000000419167825 */ /* 0x001fca00078e0016 */
[----:B-----5:R1:W-:Y:S01]  /*0230*/  STG.E desc[UR36][R22.64], R5 ;  /* 0x0000000516007986 */ /* 0x0203e2000c101924 */
[----:B--2---:R-:W-:Y:S05]  /*0240*/  BRA.U !UP0, `(.L_x_2) ;  /* 0x0000000508287547 */ /* 0x004fea000b800000 */
[----:B------:R-:W-:Y:S01]  /*0250*/  IMAD.MOV R26, RZ, RZ, -R25 ;  /* 0x000000ffff1a7224 */ /* 0x000fe200078e0a19 */
[----:B------:R-:W-:Y:S01]  /*0260*/  ULOP3.LUT UR38, UR6, 0x7fc, URZ, 0xc0, !UPT ;  /* 0x000007fc06267892 */ /* 0x000fe2000f8ec0ff */
[----:B------:R-:W-:-:S11]  /*0270*/  UMOV UR39, URZ ;  /* 0x000000ff00277c82 */ /* 0x000fd60008000000 */
.L_x_7:
[----:B------:R-:W-:-:S13]  /*0280*/  ISETP.NE.AND P0, PT, R26, RZ, PT ;  /* 0x000000ff1a00720c */ /* 0x000fda0003f05270 */
[----:B------:R-:W-:Y:S05]  /*0290*/  @P0 BRA `(.L_x_3) ;  /* 0x0000000000300947 */ /* 0x000fea0003800000 */
[----:B------:R-:W2:Y:S01]  /*02a0*/  LDG.E R18, desc[UR36][R22.64] ;  /* 0x0000002416127981 */ /* 0x000ea2000c1e1900 */
[----:B------:R-:W-:Y:S01]  /*02b0*/  MOV R8, 0x0 ;  /* 0x0000000000087802 */ /* 0x000fe20000000f00 */
[----:B------:R-:W1:Y:S01]  /*02c0*/  LDCU.64 UR4, c[0x4][0x8] ;  /* 0x01000100ff0477ac */ /* 0x000e620008000a00 */
[----:B------:R-:W-:Y:S02]  /*02d0*/  IMAD.MOV.U32 R6, RZ, RZ, R2 ;  /* 0x000000ffff067224 */ /* 0x000fe400078e0002 */
[----:B------:R-:W-:Y:S02]  /*02e0*/  IMAD.MOV.U32 R7, RZ, RZ, R24 ;  /* 0x000000ffff077224 */ /* 0x000fe400078e0018 */
[----:B------:R-:W0:Y:S01]  /*02f0*/  LDC.64 R8, c[0x4][R8] ;  /* 0x0100000008087b82 */ /* 0x000e220000000a00 */
[----:B-1----:R-:W-:Y:S02]  /*0300*/  IMAD.U32 R4, RZ, RZ, UR4 ;  /* 0x00000004ff047e24 */ /* 0x002fe4000f8e00ff */
[----:B------:R-:W-:Y:S01]  /*0310*/  IMAD.U32 R5, RZ, RZ, UR5 ;  /* 0x00000005ff057e24 */ /* 0x000fe2000f8e00ff */
[----:B--2---:R-:W1:Y:S02]  /*0320*/  F2F.F64.F32 R18, R18 ;  /* 0x0000001200127310 */ /* 0x004e640000201800 */
[----:B01----:R1:W-:Y:S04]  /*0330*/  STL.128 [R1], R16 ;  /* 0x0000001001007387 */ /* 0x0033e80000100c00 */
[----:B------:R-:W-:-:S07]  /*0340*/  LEPC R20, `(.L_x_3) ;  /* 0x000000001014794e */ /* 0x000fce0000000000 */
[----:B-1----:R-:W-:Y:S05]  /*0350*/  CALL.ABS.NOINC R8 ;  /* 0x0000000008007343 */ /* 0x002fea0003c00000 */
.L_x_3:
[----:B------:R-:W-:Y:S05]  /*0360*/  WARPSYNC.ALL ;  /* 0x0000000000007948 */ /* 0x000fea0003800000 */
[----:B------:R-:W-:Y:S01]  /*0370*/  UIADD3 UR4, UPT, UPT, UR39, 0x1, URZ ;  /* 0x0000000127047890 */ /* 0x000fe2000fffe0ff */
[----:B------:R-:W-:Y:S05]  /*0380*/  BAR.SYNC.DEFER_BLOCKING 0x0 ;  /* 0x0000000000007b1d */ /* 0x000fea0000010000 */
[----:B------:R-:W-:-:S13]  /*0390*/  ISETP.NE.AND P0, PT, R25, UR4, PT ;  /* 0x0000000419007c0c */ /* 0x000fda000bf05270 */
        /* <DEDUP_REMOVED lines=13> */
.L_x_4:
        /* <DEDUP_REMOVED lines=17> */
.L_x_5:
        /* <DEDUP_REMOVED lines=17> */
.L_x_6:
[----:B------:R-:W-:Y:S05]  /*0690*/  WARPSYNC.ALL ;  /* 0x0000000000007948 */ /* 0x000fea0003800000 */
[----:B------:R-:W-:Y:S01]  /*06a0*/  BAR.SYNC.DEFER_BLOCKING 0x0 ;  /* 0x0000000000007b1d */ /* 0x000fe20000010000 */
[----:B------:R-:W-:Y:S01]  /*06b0*/  UIADD3 UR39, UPT, UPT, UR39, 0x4, URZ ;  /* 0x0000000427277890 */ /* 0x000fe2000fffe0ff */
[----:B------:R-:W-:-:S03]  /*06c0*/  VIADD R26, R26, 0x4 ;  /* 0x000000041a1a7836 */ /* 0x000fc60000000000 */
[----:B------:R-:W-:-:S09]  /*06d0*/  UISETP.NE.AND UP0, UPT, UR39, UR38, UPT ;  /* 0x000000262700728c */ /* 0x000fd2000bf05270 */
[----:B------:R-:W-:Y:S05]  /*06e0*/  BRA.U UP0, `(.L_x_7) ;  /* 0xfffffff900e47547 */ /* 0x000fea000b83ffff */
.L_x_2:
[----:B------:R-:W-:-:S09]  /*06f0*/  UISETP.NE.AND UP0, UPT, UR40, URZ, UPT ;  /* 0x000000ff2800728c */ /* 0x000fd2000bf05270 */
[----:B------:R-:W-:Y:S05]  /*0700*/  BRA.U !UP0, `(.L_x_8) ;  /* 0x0000000108687547 */ /* 0x000fea000b800000 */
[----:B------:R-:W-:Y:S01]  /*0710*/  IADD3 R18, PT, PT, -R25, UR38, RZ ;  /* 0x0000002619127c10 */ /* 0x000fe2000fffe1ff */
[----:B------:R-:W-:-:S12]  /*0720*/  UIADD3 UR41, UPT, UPT, -UR40, URZ, URZ ;  /* 0x000000ff28297290 */ /* 0x000fd8000fffe1ff */
.L_x_10:
[----:B------:R-:W-:Y:S01]  /*0730*/  ISETP.NE.AND P0, PT, R18, RZ, PT ;  /* 0x000000ff1200720c */ /* 0x000fe20003f05270 */
[----:B------:R-:W-:-:S04]  /*0740*/  UIADD3 UR41, UPT, UPT, UR41, 0x1, URZ ;  /* 0x0000000129297890 */ /* 0x000fc8000fffe0ff */
[----:B------:R-:W-:-:S04]  /*0750*/  UISETP.NE.AND UP0, UPT, UR41, URZ, UPT ;  /* 0x000000ff2900728c */ /* 0x000fc8000bf05270 */
[----:B------:R-:W-:-:S04]  /*0760*/  UP2UR UR39, UPR, URZ, 0x1 ;  /* 0x00000001ff277883 */ /* 0x000fc80008000000 */
[----:B------:R-:W-:Y:S08]  /*0770*/  @P0 BRA `(.L_x_9) ;  /* 0x0000000000380947 */ /* 0x000ff00003800000 */
[----:B------:R-:W2:Y:S01]  /*0780*/  LDG.E R10, desc[UR36][R22.64] ;  /* 0x00000024160a7981 */ /* 0x000ea2000c1e1900 */
[----:B------:R-:W-:Y:S01]  /*0790*/  MOV R12, 0x0 ;  /* 0x00000000000c7802 */ /* 0x000fe20000000f00 */
[----:B------:R-:W-:Y:S01]  /*07a0*/  IMAD.MOV.U32 R8, RZ, RZ, R16 ;  /* 0x000000ffff087224 */ /* 0x000fe200078e0010 */
[----:B------:R-:W1:Y:S01]  /*07b0*/  LDCU.64 UR4, c[0x4][0x8] ;  /* 0x01000100ff0477ac */ /* 0x000e620008000a00 */
[----:B------:R-:W-:Y:S02]  /*07c0*/  IMAD.MOV.U32 R9, RZ, RZ, R17 ;  /* 0x000000ffff097224 */ /* 0x000fe400078e0011 */
[----:B------:R-:W-:Y:S01]  /*07d0*/  IMAD.MOV.U32 R6, RZ, RZ, R2 ;  /* 0x000000ffff067224 */ /* 0x000fe200078e0002 */
[----:B------:R-:W0:Y:S01]  /*07e0*/  LDC.64 R12, c[0x4][R12] ;  /* 0x010000000c0c7b82 */ /* 0x000e220000000a00 */
[----:B------:R-:W-:Y:S02]  /*07f0*/  IMAD.MOV.U32 R7, RZ, RZ, R24 ;  /* 0x000000ffff077224 */ /* 0x000fe400078e0018 */
[----:B-1----:R-:W-:-:S02]  /*0800*/  IMAD.U32 R4, RZ, RZ, UR4 ;  /* 0x00000004ff047e24 */ /* 0x002fc4000f8e00ff */
[----:B------:R-:W-:Y:S01]  /*0810*/  IMAD.U32 R5, RZ, RZ, UR5 ;  /* 0x00000005ff057e24 */ /* 0x000fe2000f8e00ff */
[----:B--2---:R-:W1:Y:S02]  /*0820*/  F2F.F64.F32 R10, R10 ;  /* 0x0000000a000a7310 */ /* 0x004e640000201800 */
[----:B01----:R1:W-:Y:S04]  /*0830*/  STL.128 [R1], R8 ;  /* 0x0000000801007387 */ /* 0x0033e80000100c00 */
[----:B------:R-:W-:-:S07]  /*0840*/  LEPC R20, `(.L_x_9) ;  /* 0x000000001014794e */ /* 0x000fce0000000000 */
[----:B-1----:R-:W-:Y:S05]  /*0850*/  CALL.ABS.NOINC R12 ;  /* 0x000000000c007343 */ /* 0x002fea0003c00000 */
.L_x_9:
[----:B------:R-:W-:Y:S05]  /*0860*/  WARPSYNC.ALL ;  /* 0x0000000000007948 */ /* 0x000fea0003800000 */
[----:B------:R-:W-:Y:S01]  /*0870*/  BAR.SYNC.DEFER_BLOCKING 0x0 ;  /* 0x0000000000007b1d */ /* 0x000fe20000010000 */
[----:B------:R-:W-:Y:S01]  /*0880*/  UISETP.NE.AND UP0, UPT, UR39, URZ, UPT ;  /* 0x000000ff2700728c */ /* 0x000fe2000bf05270 */
[----:B------:R-:W-:-:S08]  /*0890*/  VIADD R18, R18, 0x1 ;  /* 0x0000000112127836 */ /* 0x000fd00000000000 */
[----:B------:R-:W-:Y:S05]  /*08a0*/  BRA.U UP0, `(.L_x_10) ;  /* 0xfffffffd00a07547 */ /* 0x000fea000b83ffff */
.L_x_8:
[----:B------:R-:W-:Y:S01]  /*08b0*/  BAR.SYNC.DEFER_BLOCKING 0x0 ;  /* 0x0000000000007b1d */ /* 0x000fe20000010000 */
[----:B------:R-:W-:-:S13]  /*08c0*/  ISETP.NE.AND P0, PT, R25, 0x1, PT ;  /* 0x000000011900780c */ /* 0x000fda0003f05270 */
[----:B------:R-:W-:Y:S05]  /*08d0*/  @P0 EXIT ;  /* 0x000000000000094d */ /* 0x000fea0003800000 */
[----:B------:R-:W-:Y:S01]  /*08e0*/  MOV R0, 0x0 ;  /* 0x0000000000007802 */ /* 0x000fe20000000f00 */
[----:B------:R-:W1:Y:S01]  /*08f0*/  LDCU.64 UR4, c[0x4][0x10] ;  /* 0x01000200ff0477ac */ /* 0x000e620008000a00 */
[----:B------:R-:W-:Y:S02]  /*0900*/  CS2R R6, SRZ ;  /* 0x0000000000067805 */ /* 0x000fe4000001ff00 */
[----:B------:R0:W2:Y:S01]  /*0910*/  LDC.64 R2, c[0x4][R0] ;  /* 0x0100000000027b82 */ /* 0x0000a20000000a00 */
[----:B-1----:R-:W-:Y:S02]  /*0920*/  IMAD.U32 R4, RZ, RZ, UR4 ;  /* 0x00000004ff047e24 */ /* 0x002fe4000f8e00ff */
[----:B0-----:R-:W-:-:S07]  /*0930*/  IMAD.U32 R5, RZ, RZ, UR5 ;  /* 0x00000005ff057e24 */ /* 0x001fce000f8e00ff */
[----:B------:R-:W-:-:S07]  /*0940*/  LEPC R20, `(.L_x_11) ;  /* 0x000000001014794e */ /* 0x000fce0000000000 */
[----:B--2---:R-:W-:Y:S05]  /*0950*/  CALL.ABS.NOINC R2 ;  /* 0x0000000002007343 */ /* 0x004fea0003c00000 */
.L_x_11:
[----:B------:R-:W-:Y:S05]  /*0960*/  EXIT ;  /* 0x000000000000794d */ /* 0x000fea0003800000 */
        .weak           $__internal_0_$__cuda_sm3x_div_rn_noftz_f32_slowpath
        .type           $__internal_0_$__cuda_sm3x_div_rn_noftz_f32_slowpath,@function
        .size           $__internal_0_$__cuda_sm3x_div_rn_noftz_f32_slowpath,(.L_x_24 - $__internal_0_$__cuda_sm3x_div_rn_noftz_f32_slowpath)
$__internal_0_$__cuda_sm3x_div_rn_noftz_f32_slowpath:
[--C-:B------:R-:W-:Y:S01]  /*0970*/  SHF.R.U32.HI R6, RZ, 0x17, R3.reuse ;  /* 0x00000017ff067819 */ /* 0x100fe20000011603 */
[----:B------:R-:W-:Y:S01]  /*0980*/  BSSY.RECONVERGENT B1, `(.L_x_12) ;  /* 0x0000064000017945 */ /* 0x000fe20003800200 */
[--C-:B------:R-:W-:Y:S01]  /*0990*/  SHF.R.U32.HI R5, RZ, 0x17, R0.reuse ;  /* 0x00000017ff057819 */ /* 0x100fe20000011600 */
[----:B------:R-:W-:Y:S01]  /*09a0*/  IMAD.MOV.U32 R8, RZ, RZ, R0 ;  /* 0x000000ffff087224 */ /* 0x000fe200078e0000 */
[----:B------:R-:W-:Y:S01]  /*09b0*/  LOP3.LUT R7, R6, 0xff, RZ, 0xc0, !PT ;  /* 0x000000ff06077812 */ /* 0x000fe200078ec0ff */
[----:B------:R-:W-:Y:S01]  /*09c0*/  IMAD.MOV.U32 R9, RZ, RZ, R3 ;  /* 0x000000ffff097224 */ /* 0x000fe200078e0003 */
[----:B------:R-:W-:-:S03]  /*09d0*/  LOP3.LUT R6, R5, 0xff, RZ, 0xc0, !PT ;  /* 0x000000ff05067812 */ /* 0x000fc600078ec0ff */
[----:B------:R-:W-:Y:S02]  /*09e0*/  VIADD R11, R7, 0xffffffff ;  /* 0xffffffff070b7836 */ /* 0x000fe40000000000 */
[----:B------:R-:W-:-:S03]  /*09f0*/  VIADD R10, R6, 0xffffffff ;  /* 0xffffffff060a7836 */ /* 0x000fc60000000000 */
[----:B------:R-:W-:-:S04]  /*0a00*/  ISETP.GT.U32.AND P0, PT, R11, 0xfd, PT ;  /* 0x000000fd0b00780c */ /* 0x000fc80003f04070 */
[----:B------:R-:W-:-:S13]  /*0a10*/  ISETP.GT.U32.OR P0, PT, R10, 0xfd, P0 ;  /* 0x000000fd0a00780c */ /* 0x000fda0000704470 */
[----:B------:R-:W-:Y:S01]  /*0a20*/  @!P0 IMAD.MOV.U32 R5, RZ, RZ, RZ ;  /* 0x000000ffff058224 */ /* 0x000fe200078e00ff */
[----:B------:R-:W-:Y:S06]  /*0a30*/  @!P0 BRA `(.L_x_13) ;  /* 0x00000000005c8947 */ /* 0x000fec0003800000 */
[----:B------:R-:W-:Y:S02]  /*0a40*/  FSETP.GTU.FTZ.AND P0, PT, |R0|, +INF , PT ;  /* 0x7f8000000000780b */ /* 0x000fe40003f1c200 */
[----:B------:R-:W-:-:S04]  /*0a50*/  FSETP.GTU.FTZ.AND P1, PT, |R3|, +INF , PT ;  /* 0x7f8000000300780b */ /* 0x000fc80003f3c200 */
[----:B------:R-:W-:-:S13]  /*0a60*/  PLOP3.LUT P0, PT, P0, P1, PT, 0xf8, 0x8f ;  /* 0x00000000008f781c */ /* 0x000fda0000703f70 */
[----:B------:R-:W-:Y:S05]  /*0a70*/  @P0 BRA `(.L_x_14) ;  /* 0x00000004004c0947 */ /* 0x000fea0003800000 */
[----:B------:R-:W-:-:S13]  /*0a80*/  LOP3.LUT P0, RZ, R9, 0x7fffffff, R8, 0xc8, !PT ;  /* 0x7fffffff09ff7812 */ /* 0x000fda000780c808 */
[----:B------:R-:W-:Y:S05]  /*0a90*/  @!P0 BRA `(.L_x_15) ;  /* 0x00000004003c8947 */ /* 0x000fea0003800000 */
[C---:B------:R-:W-:Y:S02]  /*0aa0*/  FSETP.NEU.FTZ.AND P2, PT, |R0|.reuse, +INF , PT ;  /* 0x7f8000000000780b */ /* 0x040fe40003f5d200 */
[----:B------:R-:W-:Y:S02]  /*0ab0*/  FSETP.NEU.FTZ.AND P1, PT, |R3|, +INF , PT ;  /* 0x7f8000000300780b */ /* 0x000fe40003f3d200 */
[----:B------:R-:W-:-:S11]  /*0ac0*/  FSETP.NEU.FTZ.AND P0, PT, |R0|, +INF , PT ;  /* 0x7f8000000000780b */ /* 0x000fd60003f1d200 */
[----:B------:R-:W-:Y:S05]  /*0ad0*/  @!P1 BRA !P2, `(.L_x_15) ;  /* 0x00000004002c9947 */ /* 0x000fea0005000000 */
[----:B------:R-:W-:-:S04]  /*0ae0*/  LOP3.LUT P2, RZ, R8, 0x7fffffff, RZ, 0xc0, !PT ;  /* 0x7fffffff08ff7812 */ /* 0x000fc8000784c0ff */
[----:B------:R-:W-:-:S13]  /*0af0*/  PLOP3.LUT P1, PT, P1, P2, PT, 0x2f, 0xf2 ;  /* 0x0000000000f2781c */ /* 0x000fda0000f24577 */
[----:B------:R-:W-:Y:S05]  /*0b00*/  @P1 BRA `(.L_x_16) ;  /* 0x0000000400181947 */ /* 0x000fea0003800000 */
[----:B------:R-:W-:-:S04]  /*0b10*/  LOP3.LUT P1, RZ, R9, 0x7fffffff, RZ, 0xc0, !PT ;  /* 0x7fffffff09ff7812 */ /* 0x000fc8000782c0ff */
[----:B------:R-:W-:-:S13]  /*0b20*/  PLOP3.LUT P0, PT, P0, P1, PT, 0x2f, 0xf2 ;  /* 0x0000000000f2781c */ /* 0x000fda0000702577 */
[----:B------:R-:W-:Y:S05]  /*0b30*/  @P0 BRA `(.L_x_17) ;  /* 0x0000000400000947 */ /* 0x000fea0003800000 */
[----:B------:R-:W-:Y:S02]  /*0b40*/  ISETP.GE.AND P0, PT, R10, RZ, PT ;  /* 0x000000ff0a00720c */ /* 0x000fe40003f06270 */
[----:B------:R-:W-:-:S11]  /*0b50*/  ISETP.GE.AND P1, PT, R11, RZ, PT ;  /* 0x000000ff0b00720c */ /* 0x000fd60003f26270 */
[----:B------:R-:W-:Y:S02]  /*0b60*/  @P0 IMAD.MOV.U32 R5, RZ, RZ, RZ ;  /* 0x000000ffff050224 */ /* 0x000fe400078e00ff */
[----:B------:R-:W-:Y:S01]  /*0b70*/  @!P0 FFMA R8, R0, 1.84467440737095516160e+19, RZ ;  /* 0x5f80000000088823 */ /* 0x000fe200000000ff */
[----:B------:R-:W-:Y:S02]  /*0b80*/  @!P0 IMAD.MOV.U32 R5, RZ, RZ, -0x40 ;  /* 0xffffffc0ff058424 */ /* 0x000fe400078e00ff */
[----:B------:R-:W-:Y:S02]  /*0b90*/  @!P1 FFMA R9, R3, 1.84467440737095516160e+19, RZ ;  /* 0x5f80000003099823 */ /* 0x000fe400000000ff */
[----:B------:R-:W-:-:S07]  /*0ba0*/  @!P1 VIADD R5, R5, 0x40 ;  /* 0x0000004005059836 */ /* 0x000fce0000000000 */
.L_x_13:
[----:B------:R-:W-:Y:S01]  /*0bb0*/  LEA R0, R7, 0xc0800000, 0x17 ;  /* 0xc080000007007811 */ /* 0x000fe200078eb8ff */
[----:B------:R-:W-:Y:S01]  /*0bc0*/  VIADD R6, R6, 0xffffff81 ;  /* 0xffffff8106067836 */ /* 0x000fe20000000000 */
[----:B------:R-:W-:Y:S03]  /*0bd0*/  BSSY.RECONVERGENT B2, `(.L_x_18) ;  /* 0x0000035000027945 */ /* 0x000fe60003800200 */
[----:B------:R-:W-:Y:S02]  /*0be0*/  IMAD.IADD R9, R9, 0x1, -R0 ;  /* 0x0000000109097824 */ /* 0x000fe400078e0a00 */
[C---:B------:R-:W-:Y:S01]  /*0bf0*/  IMAD R0, R6.reuse, -0x800000, R8 ;  /* 0xff80000006007824 */ /* 0x040fe200078e0208 */
[----:B------:R-:W-:Y:S01]  /*0c00*/  IADD3 R6, PT, PT, R6, 0x7f, -R7 ;  /* 0x0000007f06067810 */ /* 0x000fe20007ffe807 */
[----:B------:R-:W0:Y:S01]  /*0c10*/  MUFU.RCP R3, R9 ;  /* 0x0000000900037308 */ /* 0x000e220000001000 */
[----:B------:R-:W-:-:S03]  /*0c20*/  FADD.FTZ R11, -R9, -RZ ;  /* 0x800000ff090b7221 */ /* 0x000fc60000010100 */
[----:B------:R-:W-:Y:S02]  /*0c30*/  IMAD.IADD R6, R6, 0x1, R5 ;  /* 0x0000000106067824 */ /* 0x000fe400078e0205 */
[----:B0-----:R-:W-:-:S04]  /*0c40*/  FFMA R10, R3, R11, 1 ;  /* 0x3f800000030a7423 */ /* 0x001fc8000000000b */
[----:B------:R-:W-:-:S04]  /*0c50*/  FFMA R10, R3, R10, R3 ;  /* 0x0000000a030a7223 */ /* 0x000fc80000000003 */
[----:B------:R-:W-:-:S04]  /*0c60*/  FFMA R3, R0, R10, RZ ;  /* 0x0000000a00037223 */ /* 0x000fc800000000ff */
[----:B------:R-:W-:-:S04]  /*0c70*/  FFMA R8, R11, R3, R0 ;  /* 0x000000030b087223 */ /* 0x000fc80000000000 */
[----:B------:R-:W-:-:S04]  /*0c80*/  FFMA R13, R10, R8, R3 ;  /* 0x000000080a0d7223 */ /* 0x000fc80000000003 */
[----:B------:R-:W-:-:S04]  /*0c90*/  FFMA R8, R11, R13, R0 ;  /* 0x0000000d0b087223 */ /* 0x000fc80000000000 */
[----:B------:R-:W-:-:S05]  /*0ca0*/  FFMA R0, R10, R8, R13 ;  /* 0x000000080a007223 */ /* 0x000fca000000000d */
[----:B------:R-:W-:-:S04]  /*0cb0*/  SHF.R.U32.HI R3, RZ, 0x17, R0 ;  /* 0x00000017ff037819 */ /* 0x000fc80000011600 */
[----:B------:R-:W-:-:S05]  /*0cc0*/  LOP3.LUT R3, R3, 0xff, RZ, 0xc0, !PT ;  /* 0x000000ff03037812 */ /* 0x000fca00078ec0ff */
[----:B------:R-:W-:-:S04]  /*0cd0*/  IMAD.IADD R7, R3, 0x1, R6 ;  /* 0x0000000103077824 */ /* 0x000fc800078e0206 */
[----:B------:R-:W-:-:S05]  /*0ce0*/  VIADD R3, R7, 0xffffffff ;  /* 0xffffffff07037836 */ /* 0x000fca0000000000 */
[----:B------:R-:W-:-:S13]  /*0cf0*/  ISETP.GE.U32.AND P0, PT, R3, 0xfe, PT ;  /* 0x000000fe0300780c */ /* 0x000fda0003f06070 */
[----:B------:R-:W-:Y:S05]  /*0d00*/  @!P0 BRA `(.L_x_19) ;  /* 0x0000000000808947 */ /* 0x000fea0003800000 */
[----:B------:R-:W-:-:S13]  /*0d10*/  ISETP.GT.AND P0, PT, R7, 0xfe, PT ;  /* 0x000000fe0700780c */ /* 0x000fda0003f04270 */
[----:B------:R-:W-:Y:S05]  /*0d20*/  @P0 BRA `(.L_x_20) ;  /* 0x00000000006c0947 */ /* 0x000fea0003800000 */
[----:B------:R-:W-:-:S13]  /*0d30*/  ISETP.GE.AND P0, PT, R7, 0x1, PT ;  /* 0x000000010700780c */ /* 0x000fda0003f06270 */
[----:B------:R-:W-:Y:S05]  /*0d40*/  @P0 BRA `(.L_x_21) ;  /* 0x0000000000740947 */ /* 0x000fea0003800000 */
[----:B------:R-:W-:Y:S02]  /*0d50*/  ISETP.GE.AND P0, PT, R7, -0x18, PT ;  /* 0xffffffe80700780c */ /* 0x000fe40003f06270 */
[----:B------:R-:W-:-:S11]  /*0d60*/  LOP3.LUT R0, R0, 0x80000000, RZ, 0xc0, !PT ;  /* 0x8000000000007812 */ /* 0x000fd600078ec0ff */
[----:B------:R-:W-:Y:S05]  /*0d70*/  @!P0 BRA `(.L_x_21) ;  /* 0x0000000000688947 */ /* 0x000fea0003800000 */
[CCC-:B------:R-:W-:Y:S01]  /*0d80*/  FFMA.RZ R3, R10.reuse, R8.reuse, R13.reuse ;  /* 0x000000080a037223 */ /* 0x1c0fe2000000c00d */
[CCC-:B------:R-:W-:Y:S01]  /*0d90*/  FFMA.RM R6, R10.reuse, R8.reuse, R13.reuse ;  /* 0x000000080a067223 */ /* 0x1c0fe2000000400d */
[C---:B------:R-:W-:Y:S02]  /*0da0*/  ISETP.NE.AND P2, PT, R7.reuse, RZ, PT ;  /* 0x000000ff0700720c */ /* 0x040fe40003f45270 */
[----:B------:R-:W-:Y:S02]  /*0db0*/  ISETP.NE.AND P1, PT, R7, RZ, PT ;  /* 0x000000ff0700720c */ /* 0x000fe40003f25270 */
[----:B------:R-:W-:Y:S01]  /*0dc0*/  LOP3.LUT R5, R3, 0x7fffff, RZ, 0xc0, !PT ;  /* 0x007fffff03057812 */ /* 0x000fe200078ec0ff */
[----:B------:R-:W-:Y:S01]  /*0dd0*/  FFMA.RP R3, R10, R8, R13 ;  /* 0x000000080a037223 */ /* 0x000fe2000000800d */
[----:B------:R-:W-:Y:S02]  /*0de0*/  VIADD R8, R7, 0x20 ;  /* 0x0000002007087836 */ /* 0x000fe40000000000 */
[----:B------:R-:W-:Y:S01]  /*0df0*/  LOP3.LUT R5, R5, 0x800000, RZ, 0xfc, !PT ;  /* 0x0080000005057812 */ /* 0x000fe200078efcff */
[----:B------:R-:W-:Y:S01]  /*0e00*/  IMAD.MOV R7, RZ, RZ, -R7 ;  /* 0x000000ffff077224 */ /* 0x000fe200078e0a07 */
[----:B------:R-:W-:-:S02]  /*0e10*/  FSETP.NEU.FTZ.AND P0, PT, R3, R6, PT ;  /* 0x000000060300720b */ /* 0x000fc40003f1d000 */
[----:B------:R-:W-:Y:S02]  /*0e20*/  SHF.L.U32 R8, R5, R8, RZ ;  /* 0x0000000805087219 */ /* 0x000fe400000006ff */
[----:B------:R-:W-:Y:S02]  /*0e30*/  SEL R6, R7, RZ, P2 ;  /* 0x000000ff07067207 */ /* 0x000fe40001000000 */
[----:B------:R-:W-:Y:S02]  /*0e40*/  ISETP.NE.AND P1, PT, R8, RZ, P1 ;  /* 0x000000ff0800720c */ /* 0x000fe40000f25270 */
[----:B------:R-:W-:Y:S02]  /*0e50*/  SHF.R.U32.HI R6, RZ, R6, R5 ;  /* 0x00000006ff067219 */ /* 0x000fe40000011605 */
[----:B------:R-:W-:Y:S02]  /*0e60*/  PLOP3.LUT P0, PT, P0, P1, PT, 0xf8, 0x8f ;  /* 0x00000000008f781c */ /* 0x000fe40000703f70 */
[----:B------:R-:W-:-:S02]  /*0e70*/  SHF.R.U32.HI R8, RZ, 0x1, R6 ;  /* 0x00000001ff087819 */ /* 0x000fc40000011606 */
[----:B------:R-:W-:-:S04]  /*0e80*/  SEL R3, RZ, 0x1, !P0 ;  /* 0x00000001ff037807 */ /* 0x000fc80004000000 */
[----:B------:R-:W-:-:S04]  /*0e90*/  LOP3.LUT R3, R3, 0x1, R8, 0xf8, !PT ;  /* 0x0000000103037812 */ /* 0x000fc800078ef808 */
[----:B------:R-:W-:-:S05]  /*0ea0*/  LOP3.LUT R3, R3, R6, RZ, 0xc0, !PT ;  /* 0x0000000603037212 */ /* 0x000fca00078ec0ff */
[----:B------:R-:W-:-:S05]  /*0eb0*/  IMAD.IADD R3, R8, 0x1, R3 ;  /* 0x0000000108037824 */ /* 0x000fca00078e0203 */
[----:B------:R-:W-:Y:S01]  /*0ec0*/  LOP3.LUT R0, R3, R0, RZ, 0xfc, !PT ;  /* 0x0000000003007212 */ /* 0x000fe200078efcff */
[----:B------:R-:W-:Y:S06]  /*0ed0*/  BRA `(.L_x_21) ;  /* 0x0000000000107947 */ /* 0x000fec0003800000 */
.L_x_20:
[----:B------:R-:W-:-:S04]  /*0ee0*/  LOP3.LUT R0, R0, 0x80000000, RZ, 0xc0, !PT ;  /* 0x8000000000007812 */ /* 0x000fc800078ec0ff */
[----:B------:R-:W-:Y:S01]  /*0ef0*/  LOP3.LUT R0, R0, 0x7f800000, RZ, 0xfc, !PT ;  /* 0x7f80000000007812 */ /* 0x000fe200078efcff */
[----:B------:R-:W-:Y:S06]  /*0f00*/  BRA `(.L_x_21) ;  /* 0x0000000000047947 */ /* 0x000fec0003800000 */
.L_x_19:
[----:B------:R-:W-:-:S07]  /*0f10*/  IMAD R0, R6, 0x800000, R0 ;  /* 0x0080000006007824 */ /* 0x000fce00078e0200 */
.L_x_21:
[----:B------:R-:W-:Y:S05]  /*0f20*/  BSYNC.RECONVERGENT B2 ;  /* 0x0000000000027941 */ /* 0x000fea0003800200 */
.L_x_18:
[----:B------:R-:W-:Y:S05]  /*0f30*/  BRA `(.L_x_22) ;  /* 0x0000000000207947 */ /* 0x000fea0003800000 */
.L_x_17:
[----:B------:R-:W-:-:S04]  /*0f40*/  LOP3.LUT R0, R9, 0x80000000, R8, 0x48, !PT ;  /* 0x8000000009007812 */ /* 0x000fc800078e4808 */
[----:B------:R-:W-:Y:S01]  /*0f50*/  LOP3.LUT R0, R0, 0x7f800000, RZ, 0xfc, !PT ;  /* 0x7f80000000007812 */ /* 0x000fe200078efcff */
[----:B------:R-:W-:Y:S06]  /*0f60*/  BRA `(.L_x_22) ;  /* 0x0000000000147947 */ /* 0x000fec0003800000 */
.L_x_16:
[----:B------:R-:W-:Y:S01]  /*0f70*/  LOP3.LUT R0, R9, 0x80000000, R8, 0x48, !PT ;  /* 0x8000000009007812 */ /* 0x000fe200078e4808 */
[----:B------:R-:W-:Y:S06]  /*0f80*/  BRA `(.L_x_22) ;  /* 0x00000000000c7947 */ /* 0x000fec0003800000 */
.L_x_15:
[----:B------:R-:W0:Y:S01]  /*0f90*/  MUFU.RSQ R0, -QNAN ;  /* 0xffc0000000007908 */ /* 0x000e220000001400 */
[----:B------:R-:W-:Y:S05]  /*0fa0*/  BRA `(.L_x_22) ;  /* 0x0000000000047947 */ /* 0x000fea0003800000 */
.L_x_14:
[----:B------:R-:W-:-:S07]  /*0fb0*/  FADD.FTZ R0, R0, R3 ;  /* 0x0000000300007221 */ /* 0x000fce0000010000 */
.L_x_22:
[----:B------:R-:W-:Y:S05]  /*0fc0*/  BSYNC.RECONVERGENT B1 ;  /* 0x0000000000017941 */ /* 0x000fea0003800200 */
.L_x_12:
[----:B------:R-:W-:-:S04]  /*0fd0*/  IMAD.MOV.U32 R5, RZ, RZ, 0x0 ;  /* 0x00000000ff057424 */ /* 0x000fc800078e00ff */
[----:B0-----:R-:W-:Y:S05]  /*0fe0*/  RET.REL.NODEC R4 `(_Z15transformKernelPfyi) ;  /* 0xfffffff004047950 */ /* 0x001fea0003c3ffff */
.L_x_23:
[----:B------:R-:W-:-:S00]  /*0ff0*/  BRA `(.L_x_23) ;  /* 0xfffffffc00fc7947 */ /* 0x000fc0000383ffff */
[----:B------:R-:W-:-:S00]  /*1000*/  NOP ;  /* 0x0000000000007918 */ /* 0x000fc00000000000 */
[----:B------:R-:W-:-:S00]  /*1010*/  NOP ;  /* 0x0000000000007918 */ /* 0x000fc00000000000 */
[----:B------:R-:W-:-:S00]  /*1020*/  NOP ;  /* 0x0000000000007918 */ /* 0x000fc00000000000 */
[----:B------:R-:W-:-:S00]  /*1030*/  NOP ;  /* 0x0000000000007918 */ /* 0x000fc00000000000 */
[----:B------:R-:W-:-:S00]  /*1040*/  NOP ;  /* 0x0000000000007918 */ /* 0x000fc00000000000 */
[----:B------:R-:W-:-:S00]  /*1050*/  NOP ;  /* 0x0000000000007918 */ /* 0x000fc00000000000 */
[----:B------:R-:W-:-:S00]  /*1060*/  NOP ;  /* 0x0000000000007918 */ /* 0x000fc00000000000 */
[----:B------:R-:W-:-:S00]  /*1070*/  NOP ;  /* 0x0000000000007918 */ /* 0x000fc00000000000 */
.L_x_24:


//--------------------- .nv.global.init           --------------------------
	.section	.nv.global.init,"aw",@progbits
.nv.global.init:
	.type		$str$1,@object
	.size		$str$1,($str - $str$1)
$str$1:
        /*0000*/ 	.byte	0x0a, 0x00
	.type		$str,@object
	.size		$str,(.L_0 - $str)
$str:
        /*0002*/ 	.byte	0x28, 0x25, 0x2e, 0x32, 0x66, 0x2c, 0x20, 0x25, 0x2e, 0x32, 0x66, 0x20, 0x29, 0x09, 0x00
.L_0:


//--------------------- .nv.shared.reserved.0     --------------------------
	.section	.nv.shared.reserved.0,"aw",@nobits
	.weak		__nv_reservedSMEM_offset_0_alias
	.size		__nv_reservedSMEM_offset_0_alias, 0, 64
	.other		__nv_reservedSMEM_offset_0_alias,@"STO_CUDA_RESERVED_SHARED STV_DEFAULT"
__nv_reservedSMEM_offset_0_alias:
	.zero		0
	.zero		64


//--------------------- .nv.constant0._Z15transformKernelPfyi --------------------------
	.section	.nv.constant0._Z15transformKernelPfyi,"a",@progbits
	.sectionflags	@""
	.align	4
.nv.constant0._Z15transformKernelPfyi:
	.zero		916


//--------------------- SYMBOLS --------------------------

	.type		.nv.reservedSmem.offset0,@object
	.size		.nv.reservedSmem.offset0,0x4
	.type		vprintf,@function
